	.headerflags	@"EF_CUDA_TEXMODE_UNIFIED EF_CUDA_64BIT_ADDRESS EF_CUDA_ACCELERATORS EF_CUDA_SM90 EF_CUDA_VIRTUAL_SM(EF_CUDA_SM90)"
	.elftype	@"ET_EXEC"


//--------------------- .nv.info                  --------------------------
	.section	.nv.info,"",@"SHT_CUDA_INFO"
	.align	4


	//----- nvinfo : EIATTR_REGCOUNT
	.align		4
        /*0000*/ 	.byte	0x04, 0x2f
        /*0002*/ 	.short	(.L_3 - .L_2)
	.align		4
.L_2:
        /*0004*/ 	.word	index@(triton_poi_fused_clone_div_linalg_vector_norm_mul_3)
        /*0008*/ 	.word	0x0000001a


	//----- nvinfo : EIATTR_MIN_STACK_SIZE
	.align		4
.L_3:
        /*000c*/ 	.byte	0x04, 0x12
        /*000e*/ 	.short	(.L_5 - .L_4)
	.align		4
.L_4:
        /*0010*/ 	.word	index@(triton_poi_fused_clone_div_linalg_vector_norm_mul_3)
        /*0014*/ 	.word	0x00000000


	//----- nvinfo : EIATTR_FRAME_SIZE
	.align		4
.L_5:
        /*0018*/ 	.byte	0x04, 0x11
        /*001a*/ 	.short	(.L_7 - .L_6)
	.align		4
.L_6:
        /*001c*/ 	.word	index@(triton_poi_fused_clone_div_linalg_vector_norm_mul_3)
        /*0020*/ 	.word	0x00000000


	//----- nvinfo : EIATTR_MIN_STACK_SIZE
	.align		4
.L_7:
        /*0024*/ 	.byte	0x04, 0x12
        /*0026*/ 	.short	(.L_9 - .L_8)
	.align		4
.L_8:
        /*0028*/ 	.word	index@(triton_poi_fused_clone_div_linalg_vector_norm_mul_3)
        /*002c*/ 	.word	0x00000000
.L_9:


//--------------------- .nv.info.triton_poi_fused_clone_div_linalg_vector_norm_mul_3 --------------------------
	.section	.nv.info.triton_poi_fused_clone_div_linalg_vector_norm_mul_3,"",@"SHT_CUDA_INFO"
	.sectionflags	@""
	.align	4


	//----- nvinfo : EIATTR_CUDA_API_VERSION
	.align		4
        /*0000*/ 	.byte	0x04, 0x37
        /*0002*/ 	.short	(.L_11 - .L_10)
.L_10:
        /*0004*/ 	.word	0x0000007c


	//----- nvinfo : EIATTR_KPARAM_INFO
	.align		4
.L_11:
        /*0008*/ 	.byte	0x04, 0x17
        /*000a*/ 	.short	(.L_13 - .L_12)
.L_12:
        /*000c*/ 	.word	0x00000000
        /*0010*/ 	.short	0x0003
        /*0012*/ 	.short	0x0018
        /*0014*/ 	.byte	0x00, 0xf0, 0x11, 0x00


	//----- nvinfo : EIATTR_KPARAM_INFO
	.align		4
.L_13:
        /*0018*/ 	.byte	0x04, 0x17
        /*001a*/ 	.short	(.L_15 - .L_14)
.L_14:
        /*001c*/ 	.word	0x00000000
        /*0020*/ 	.short	0x0002
        /*0022*/ 	.short	0x0010
        /*0024*/ 	.byte	0x00, 0xf4, 0x21, 0x00


	//----- nvinfo : EIATTR_KPARAM_INFO
	.align		4
.L_15:
        /*0028*/ 	.byte	0x04, 0x17
        /*002a*/ 	.short	(.L_17 - .L_16)
.L_16:
        /*002c*/ 	.word	0x00000000
        /*0030*/ 	.short	0x0001
        /*0032*/ 	.short	0x0008
        /*0034*/ 	.byte	0x00, 0xf4, 0x21, 0x00


	//----- nvinfo : EIATTR_KPARAM_INFO
	.align		4
.L_17:
        /*0038*/ 	.byte	0x04, 0x17
        /*003a*/ 	.short	(.L_19 - .L_18)
.L_18:
        /*003c*/ 	.word	0x00000000
        /*0040*/ 	.short	0x0000
        /*0042*/ 	.short	0x0000
        /*0044*/ 	.byte	0x00, 0xf4, 0x21, 0x00


	//----- nvinfo : EIATTR_SPARSE_MMA_MASK
	.align		4
.L_19:
        /*0048*/ 	.byte	0x03, 0x50
        /*004a*/ 	.short	0x0000


	//----- nvinfo : EIATTR_MAXREG_COUNT
	.align		4
        /*004c*/ 	.byte	0x03, 0x1b
        /*004e*/ 	.short	0x00ff


	//----- nvinfo : EIATTR_EXIT_INSTR_OFFSETS
	.align		4
        /*0050*/ 	.byte	0x04, 0x1c
        /*0052*/ 	.short	(.L_21 - .L_20)


	//   ....[0]....
.L_20:
        /*0054*/ 	.word	0x00000500


	//   ....[1]....
        /*0058*/ 	.word	0x00000520


	//----- nvinfo : EIATTR_REQNTID
	.align		4
.L_21:
        /*005c*/ 	.byte	0x04, 0x10
        /*005e*/ 	.short	(.L_23 - .L_22)
.L_22:
        /*0060*/ 	.word	0x00000080
        /*0064*/ 	.word	0x00000001
        /*0068*/ 	.word	0x00000001


	//----- nvinfo : EIATTR_CBANK_PARAM_SIZE
	.align		4
.L_23:
        /*006c*/ 	.byte	0x03, 0x19
        /*006e*/ 	.short	0x001c


	//----- nvinfo : EIATTR_PARAM_CBANK
	.align		4
        /*0070*/ 	.byte	0x04, 0x0a
        /*0072*/ 	.short	(.L_25 - .L_24)
	.align		4
.L_24:
        /*0074*/ 	.word	index@(.nv.constant0.triton_poi_fused_clone_div_linalg_vector_norm_mul_3)
        /*0078*/ 	.short	0x0210
        /*007a*/ 	.short	0x001c


	//----- nvinfo : EIATTR_SW_WAR
	.align		4
.L_25:
        /*007c*/ 	.byte	0x04, 0x36
        /*007e*/ 	.short	(.L_27 - .L_26)
.L_26:
        /*0080*/ 	.word	0x00000008
.L_27:


//--------------------- .nv.callgraph             --------------------------
	.section	.nv.callgraph,"",@"SHT_CUDA_CALLGRAPH"
	.align	4
	.sectionentsize	8
	.align		4
        /*0000*/ 	.word	0x00000000
	.align		4
        /*0004*/ 	.word	0xffffffff
	.align		4
        /*0008*/ 	.word	0x00000000
	.align		4
        /*000c*/ 	.word	0xfffffffe
	.align		4
        /*0010*/ 	.word	0x00000000
	.align		4
        /*0014*/ 	.word	0xfffffffd
	.align		4
        /*0018*/ 	.word	0x00000000
	.align		4
        /*001c*/ 	.word	0xfffffffc


//--------------------- .nv.constant4             --------------------------
	.section	.nv.constant4,"a",@progbits
	.align	8
	.align		8
.nv.constant4:
        /*0000*/ 	.dword	_$_str
	.align		8
        /*0008*/ 	.dword	_$_str_$_2


//--------------------- .text.triton_poi_fused_clone_div_linalg_vector_norm_mul_3 --------------------------
	.section	.text.triton_poi_fused_clone_div_linalg_vector_norm_mul_3,"ax",@progbits
	.align	128
        .global         triton_poi_fused_clone_div_linalg_vector_norm_mul_3
        .type           triton_poi_fused_clone_div_linalg_vector_norm_mul_3,@function
        .size           triton_poi_fused_clone_div_linalg_vector_norm_mul_3,(.L_x_1 - triton_poi_fused_clone_div_linalg_vector_norm_mul_3)
        .other          triton_poi_fused_clone_div_linalg_vector_norm_mul_3,@"STO_CUDA_ENTRY STV_DEFAULT"
triton_poi_fused_clone_div_linalg_vector_norm_mul_3:
.text.triton_poi_fused_clone_div_linalg_vector_norm_mul_3:
[----:B------:R-:W0:Y:S01]  /*0000*/  LDC R1, c[0x0][0x28] ;  /* 0x00000a00ff017b82 */ /* 0x000e220000000800 */
[----:B------:R-:W1:Y:S07]  /*0010*/  S2R R2, SR_TID.X ;  /* 0x0000000000027919 */ /* 0x000e6e0000002100 */
[----:B------:R-:W2:Y:S01]  /*0020*/  LDC.64 R6, c[0x0][0x210] ;  /* 0x00008400ff067b82 */ /* 0x000ea20000000a00 */
[----:B------:R-:W-:Y:S01]  /*0030*/  CS2R R10, SRZ ;  /* 0x00000000000a7805 */ /* 0x000fe2000001ff00 */
[----:B------:R-:W-:Y:S01]  /*0040*/  ULDC.64 UR4, c[0x0][0x208] ;  /* 0x0000820000047ab9 */ /* 0x000fe20000000a00 */
[----:B------:R-:W3:Y:S01]  /*0050*/  S2R R0, SR_CTAID.X ;  /* 0x0000000000007919 */ /* 0x000ee20000002500 */
[----:B------:R-:W-:-:S02]  /*0060*/  CS2R R12, SRZ ;  /* 0x00000000000c7805 */ /* 0x000fc4000001ff00 */
[----:B------:R-:W-:Y:S02]  /*0070*/  CS2R R16, SRZ ;  /* 0x0000000000107805 */ /* 0x000fe4000001ff00 */
[----:B------:R-:W-:Y:S01]  /*0080*/  CS2R R14, SRZ ;  /* 0x00000000000e7805 */ /* 0x000fe2000001ff00 */
[----:B------:R-:W4:Y:S01]  /*0090*/  LDC.64 R4, c[0x0][0x218] ;  /* 0x00008600ff047b82 */ /* 0x000f220000000a00 */
[----:B-1----:R-:W-:-:S05]  /*00a0*/  IMAD.SHL.U32 R2, R2, 0x2, RZ ;  /* 0x0000000202027824 */ /* 0x002fca00078e00ff */
[----:B------:R-:W-:-:S05]  /*00b0*/  LOP3.LUT R9, R2, 0xfe, RZ, 0xc0, !PT ;  /* 0x000000fe02097812 */ /* 0x000fca00078ec0ff */
[----:B---3--:R-:W-:-:S05]  /*00c0*/  IMAD R9, R0, 0x100, R9 ;  /* 0x0000010000097824 */ /* 0x008fca00078e0209 */
[----:B------:R-:W-:Y:S02]  /*00d0*/  SHF.R.S32.HI R2, RZ, 0x1f, R9 ;  /* 0x0000001fff027819 */ /* 0x000fe40000011409 */
[----:B------:R-:W-:Y:S02]  /*00e0*/  ISETP.GE.AND P4, PT, R9, 0x100, PT ;  /* 0x000001000900780c */ /* 0x000fe40003f86270 */
[----:B------:R-:W-:-:S04]  /*00f0*/  LEA.HI R2, R2, R9, RZ, 0x2 ;  /* 0x0000000902027211 */ /* 0x000fc800078f10ff */
[----:B------:R-:W-:-:S05]  /*0100*/  LOP3.LUT R8, R2, 0xfffffffc, RZ, 0xc0, !PT ;  /* 0xfffffffc02087812 */ /* 0x000fca00078ec0ff */
[----:B--2---:R-:W-:-:S05]  /*0110*/  IMAD.WIDE R22, R8, 0x4, R6 ;  /* 0x0000000408167825 */ /* 0x004fca00078e0206 */
[----:B------:R-:W2:Y:S04]  /*0120*/  @!P4 LDG.E.EL R10, desc[UR4][R22.64+0x4] ;  /* 0x00000404160ac981 */ /* 0x000ea8000c2e1900 */
[----:B------:R-:W3:Y:S04]  /*0130*/  @!P4 LDG.E.EL R13, desc[UR4][R22.64] ;  /* 0x00000004160dc981 */ /* 0x000ee8000c2e1900 */
[----:B------:R-:W5:Y:S04]  /*0140*/  @!P4 LDG.E.EL R11, desc[UR4][R22.64+0x4] ;  /* 0x00000404160bc981 */ /* 0x000f68000c2e1900 */
[----:B------:R-:W5:Y:S04]  /*0150*/  @!P4 LDG.E.EL R17, desc[UR4][R22.64] ;  /* 0x000000041611c981 */ /* 0x000f68000c2e1900 */
[----:B------:R-:W5:Y:S04]  /*0160*/  @!P4 LDG.E.EL R15, desc[UR4][R22.64+0x8] ;  /* 0x00000804160fc981 */ /* 0x000f68000c2e1900 */
[----:B------:R-:W5:Y:S04]  /*0170*/  @!P4 LDG.E.EL R12, desc[UR4][R22.64+0x8] ;  /* 0x00000804160cc981 */ /* 0x000f68000c2e1900 */
[----:B------:R-:W5:Y:S04]  /*0180*/  @!P4 LDG.E.EL R14, desc[UR4][R22.64+0xc] ;  /* 0x00000c04160ec981 */ /* 0x000f68000c2e1900 */
[----:B------:R-:W5:Y:S01]  /*0190*/  @!P4 LDG.E.EL R16, desc[UR4][R22.64+0xc] ;  /* 0x00000c041610c981 */ /* 0x000f62000c2e1900 */
[----:B------:R-:W-:-:S04]  /*01a0*/  SHF.R.S32.HI R2, RZ, 0x2, R2 ;  /* 0x00000002ff027819 */ /* 0x000fc80000011402 */
[----:B------:R-:W-:-:S04]  /*01b0*/  LEA.HI R3, R2, R2, RZ, 0x2 ;  /* 0x0000000202037211 */ /* 0x000fc800078f10ff */
[----:B------:R-:W-:Y:S01]  /*01c0*/  LOP3.LUT R3, R3, 0xfffffffc, RZ, 0xc0, !PT ;  /* 0xfffffffc03037812 */ /* 0x000fe200078ec0ff */
[----:B------:R-:W-:-:S03]  /*01d0*/  HFMA2.MMA R18, -RZ, RZ, 0, 0 ;  /* 0x00000000ff127435 */ /* 0x000fc600000001ff */
[----:B------:R-:W-:Y:S01]  /*01e0*/  IADD3 R19, R2, -R3, RZ ;  /* 0x8000000302137210 */ /* 0x000fe20007ffe0ff */
[----:B------:R-:W-:Y:S01]  /*01f0*/  IMAD.MOV.U32 R21, RZ, RZ, RZ ;  /* 0x000000ffff157224 */ /* 0x000fe200078e00ff */
[----:B------:R-:W-:Y:S01]  /*0200*/  CS2R R2, SRZ ;  /* 0x0000000000027805 */ /* 0x000fe2000001ff00 */
[----:B------:R-:W-:-:S04]  /*0210*/  IMAD.WIDE R6, R9, 0x4, R6 ;  /* 0x0000000409067825 */ /* 0x000fc800078e0206 */
[----:B----4-:R-:W-:Y:S01]  /*0220*/  IMAD.WIDE R4, R19, 0x4, R4 ;  /* 0x0000000413047825 */ /* 0x010fe200078e0204 */
[----:B------:R-:W4:Y:S04]  /*0230*/  @!P4 LDG.E.64 R2, desc[UR4][R6.64] ;  /* 0x000000040602c981 */ /* 0x000f28000c1e1b00 */
[----:B------:R-:W4:Y:S04]  /*0240*/  @!P4 LDG.E.EL R21, desc[UR4][R4.64] ;  /* 0x000000040415c981 */ /* 0x000f28000c2e1900 */
[----:B------:R1:W4:Y:S01]  /*0250*/  @!P4 LDG.E.EL R18, desc[UR4][R4.64] ;  /* 0x000000040412c981 */ /* 0x000322000c2e1900 */
[----:B------:R-:W-:-:S04]  /*0260*/  SHF.R.S32.HI R0, RZ, 0x17, R0 ;  /* 0x00000017ff007819 */ /* 0x000fc80000011400 */
[----:B------:R-:W-:-:S04]  /*0270*/  SGXT R0, R0, 0x1 ;  /* 0x000000010000781a */ /* 0x000fc80000000200 */
[CC--:B01----:R-:W-:Y:S02]  /*0280*/  LEA.HI R4, R0.reuse, R9.reuse, RZ, 0x4 ;  /* 0x0000000900047211 */ /* 0x0c3fe400078f20ff */
[----:B------:R-:W-:Y:S02]  /*0290*/  LEA.HI R0, R0, R9, RZ, 0x6 ;  /* 0x0000000900007211 */ /* 0x000fe400078f30ff */
[----:B------:R-:W-:Y:S02]  /*02a0*/  SHF.R.S32.HI R6, RZ, 0x4, R4 ;  /* 0x00000004ff067819 */ /* 0x000fe40000011404 */
[----:B------:R-:W0:Y:S02]  /*02b0*/  LDC.64 R4, c[0x0][0x220] ;  /* 0x00008800ff047b82 */ /* 0x000e240000000a00 */
[----:B------:R-:W-:Y:S02]  /*02c0*/  LEA.HI R7, R6, R6, RZ, 0x2 ;  /* 0x0000000606077211 */ /* 0x000fe400078f10ff */
[----:B------:R-:W-:-:S02]  /*02d0*/  LOP3.LUT R0, R0, 0xffffffc0, RZ, 0xc0, !PT ;  /* 0xffffffc000007812 */ /* 0x000fc400078ec0ff */
[----:B------:R-:W-:Y:S02]  /*02e0*/  LOP3.LUT R7, R7, 0x3ffffffc, RZ, 0xc0, !PT ;  /* 0x3ffffffc07077812 */ /* 0x000fe400078ec0ff */
[----:B------:R-:W-:-:S03]  /*02f0*/  IADD3 R8, R0, R9, -R8 ;  /* 0x0000000900087210 */ /* 0x000fc60007ffe808 */
[----:B------:R-:W-:-:S05]  /*0300*/  IMAD.IADD R7, R6, 0x1, -R7 ;  /* 0x0000000106077824 */ /* 0x000fca00078e0a07 */
[----:B------:R-:W-:-:S05]  /*0310*/  LEA R8, R7, R8, 0x2 ;  /* 0x0000000807087211 */ /* 0x000fca00078e10ff */
[----:B------:R-:W-:-:S04]  /*0320*/  IMAD R19, R19, 0x10, R8 ;  /* 0x0000001013137824 */ /* 0x000fc800078e0208 */
[----:B0-----:R-:W-:-:S04]  /*0330*/  IMAD.WIDE R4, R19, 0x4, R4 ;  /* 0x0000000413047825 */ /* 0x001fc800078e0204 */
[----:B--2---:R-:W-:-:S04]  /*0340*/  FMUL R10, R10, R10 ;  /* 0x0000000a0a0a7220 */ /* 0x004fc80000400000 */
[----:B---3--:R-:W-:Y:S01]  /*0350*/  FFMA R13, R13, R13, R10 ;  /* 0x0000000d0d0d7223 */ /* 0x008fe2000000000a */
[----:B-----5:R-:W-:-:S04]  /*0360*/  FMUL R10, R11, R11 ;  /* 0x0000000b0b0a7220 */ /* 0x020fc80000400000 */
[----:B------:R-:W-:-:S04]  /*0370*/  FFMA R10, R17, R17, R10 ;  /* 0x00000011110a7223 */ /* 0x000fc8000000000a */
[----:B------:R-:W-:Y:S01]  /*0380*/  FFMA R15, R15, R15, R10 ;  /* 0x0000000f0f0f7223 */ /* 0x000fe2000000000a */
[----:B------:R-:W-:-:S03]  /*0390*/  FFMA R13, R12, R12, R13 ;  /* 0x0000000c0c0d7223 */ /* 0x000fc6000000000d */
[----:B------:R-:W-:Y:S01]  /*03a0*/  FFMA R15, R14, R14, R15 ;  /* 0x0000000e0e0f7223 */ /* 0x000fe2000000000f */
[----:B------:R-:W-:-:S05]  /*03b0*/  FFMA R13, R16, R16, R13 ;  /* 0x00000010100d7223 */ /* 0x000fca000000000d */
[----:B------:R-:W0:Y:S08]  /*03c0*/  MUFU.SQRT R15, R15 ;  /* 0x0000000f000f7308 */ /* 0x000e300000002000 */
[----:B------:R-:W1:Y:S01]  /*03d0*/  MUFU.SQRT R10, R13 ;  /* 0x0000000d000a7308 */ /* 0x000e620000002000 */
[C---:B0-----:R-:W-:Y:S02]  /*03e0*/  FSETP.GT.AND P1, PT, R15.reuse, 8.50705917302346158658e+37, PT ;  /* 0x7e8000000f00780b */ /* 0x041fe40003f24000 */
[----:B------:R-:W-:-:S02]  /*03f0*/  FSETP.GEU.AND P3, PT, R15, 1.175494350822287508e-38, PT ;  /* 0x008000000f00780b */ /* 0x000fc40003f6e000 */
[C---:B-1----:R-:W-:Y:S02]  /*0400*/  FSETP.GT.AND P0, PT, R10.reuse, 8.50705917302346158658e+37, PT ;  /* 0x7e8000000a00780b */ /* 0x042fe40003f04000 */
[----:B------:R-:W-:-:S07]  /*0410*/  FSETP.GEU.AND P2, PT, R10, 1.175494350822287508e-38, PT ;  /* 0x008000000a00780b */ /* 0x000fce0003f4e000 */
[----:B------:R-:W-:-:S04]  /*0420*/  @P1 FMUL R15, R15, 0.25 ;  /* 0x3e8000000f0f1820 */ /* 0x000fc80000400000 */
[----:B------:R-:W-:Y:S01]  /*0430*/  @!P3 FMUL R15, R15, 16777216 ;  /* 0x4b8000000f0fb820 */ /* 0x000fe20000400000 */
[----:B------:R-:W-:-:S04]  /*0440*/  @P0 FMUL R10, R10, 0.25 ;  /* 0x3e8000000a0a0820 */ /* 0x000fc80000400000 */
[----:B------:R-:W-:Y:S01]  /*0450*/  @!P2 FMUL R10, R10, 16777216 ;  /* 0x4b8000000a0aa820 */ /* 0x000fe20000400000 */
[----:B------:R-:W0:Y:S01]  /*0460*/  MUFU.RCP R0, R15 ;  /* 0x0000000f00007308 */ /* 0x000e220000001000 */
[----:B----4-:R-:W-:Y:S01]  /*0470*/  FMUL R2, R21, R2 ;  /* 0x0000000215027220 */ /* 0x010fe20000400000 */
[----:B------:R-:W-:-:S06]  /*0480*/  FMUL R3, R18, R3 ;  /* 0x0000000312037220 */ /* 0x000fcc0000400000 */
[----:B------:R-:W1:Y:S01]  /*0490*/  MUFU.RCP R11, R10 ;  /* 0x0000000a000b7308 */ /* 0x000e620000001000 */
[----:B------:R-:W-:Y:S01]  /*04a0*/  @P0 FMUL R2, R2, 0.25 ;  /* 0x3e80000002020820 */ /* 0x000fe20000400000 */
[----:B------:R-:W-:-:S03]  /*04b0*/  @P1 FMUL R3, R3, 0.25 ;  /* 0x3e80000003031820 */ /* 0x000fc60000400000 */
[----:B------:R-:W-:Y:S01]  /*04c0*/  @!P2 FMUL R2, R2, 16777216 ;  /* 0x4b8000000202a820 */ /* 0x000fe20000400000 */
[----:B------:R-:W-:-:S04]  /*04d0*/  @!P3 FMUL R3, R3, 16777216 ;  /* 0x4b8000000303b820 */ /* 0x000fc80000400000 */
[----:B0-----:R-:W-:Y:S01]  /*04e0*/  FMUL R3, R0, R3 ;  /* 0x0000000300037220 */ /* 0x001fe20000400000 */
[----:B-1----:R-:W-:Y:S01]  /*04f0*/  FMUL R2, R11, R2 ;  /* 0x000000020b027220 */ /* 0x002fe20000400000 */
[----:B------:R-:W-:Y:S06]  /*0500*/  @P4 EXIT ;  /* 0x000000000000494d */ /* 0x000fec0003800000 */
[----:B------:R-:W-:Y:S01]  /*0510*/  STG.E.64 desc[UR4][R4.64], R2 ;  /* 0x0000000204007986 */ /* 0x000fe2000c101b04 */
[----:B------:R-:W-:Y:S05]  /*0520*/  EXIT ;  /* 0x000000000000794d */ /* 0x000fea0003800000 */
.L_x_0:
[----:B------:R-:W-:-:S00]  /*0530*/  BRA `(.L_x_0) ;  /* 0xfffffffc00fc7947 */ /* 0x000fc0000383ffff */
[----:B------:R-:W-:-:S00]  /*0540*/  NOP ;  /* 0x0000000000007918 */ /* 0x000fc00000000000 */
        /* <DEDUP_REMOVED lines=11> */
.L_x_1:


//--------------------- .nv.global.init           --------------------------
	.section	.nv.global.init,"aw",@progbits
.nv.global.init:
	.type		_$_str,@object
	.size		_$_str,(_$_str_$_2 - _$_str)
_$_str:
        /*0000*/ 	.byte	0x5f, 0x5f, 0x43, 0x55, 0x44, 0x41, 0x5f, 0x46, 0x54, 0x5a, 0x00
	.type		_$_str_$_2,@object
	.size		_$_str_$_2,(.L_1 - _$_str_$_2)
_$_str_$_2:
        /*000b*/ 	.byte	0x5f, 0x5f, 0x43, 0x55, 0x44, 0x41, 0x5f, 0x50, 0x52, 0x45, 0x43, 0x5f, 0x53, 0x51, 0x52, 0x54
        /*001b*/ 	.byte	0x00
.L_1:


//--------------------- .nv.constant0.triton_poi_fused_clone_div_linalg_vector_norm_mul_3 --------------------------
	.section	.nv.constant0.triton_poi_fused_clone_div_linalg_vector_norm_mul_3,"a",@progbits
	.sectionflags	@""
	.align	4
.nv.constant0.triton_poi_fused_clone_div_linalg_vector_norm_mul_3:
	.zero		556
